//
// Generated by NVIDIA NVVM Compiler
//
// Compiler Build ID: CL-36424714
// Cuda compilation tools, release 13.0, V13.0.88
// Based on NVVM 20.0.0
//

.version 9.0
.target sm_100
.address_size 64

	// .globl	kernel

.visible .entry kernel(
	.param .u32 kernel_param_0,
	.param .u64 .ptr .align 1 kernel_param_1
)
{
	.reg .pred 	%p<2>;
	.reg .b32 	%r<7>;
	.reg .b64 	%rd<5>;

	ld.param.u32 	%r2, [kernel_param_0];
	ld.param.u64 	%rd1, [kernel_param_1];
	mov.u32 	%r3, %ctaid.x;
	mov.u32 	%r4, %ntid.x;
	mov.u32 	%r5, %tid.x;
	mad.lo.s32 	%r1, %r3, %r4, %r5;
	setp.gt.s32 	%p1, %r1, %r2;
	@%p1 bra 	$L__BB0_2;
	cvta.to.global.u64 	%rd2, %rd1;
	sub.s32 	%r6, 1000, %r1;
	mul.wide.s32 	%rd3, %r1, 4;
	add.s64 	%rd4, %rd2, %rd3;
	st.global.u32 	[%rd4], %r6;
$L__BB0_2:
	ret;

}


// ===== COMPILED SASS (sm_100) =====

	.target	sm_100

	.elftype	@"ET_EXEC"


//--------------------- .note.nv.tkinfo           --------------------------
	.section	.note.nv.tkinfo,"",@"SHT_NOTE"
	.sectionflags	@"SHF_NOTE_NV_TKINFO"
	.tkinfo
        /*0018*/ 	.word	0x00000002
        /*0030*/ 	.string	""
        /*0030*/ 	.string	"ptxas"
        /*0030*/ 	.string	"Cuda compilation tools, release 13.0, V13.0.88"
        /*0030*/ 	.string	"Build cuda_13.0.r13.0/compiler.36424714_0"
        /*0030*/ 	.string	"-arch sm_100 -m 64 "



//--------------------- .note.nv.cuinfo           --------------------------
	.section	.note.nv.cuinfo,"",@"SHT_NOTE"
	.sectionflags	@"SHF_NOTE_NV_CUINFO"
        /*0018*/ 	.short	0x0002
        /*001a*/ 	.short	0x0064
        /*001c*/ 	.short	0x0082
	.zero		2


//--------------------- .nv.info                  --------------------------
	.section	.nv.info,"",@"SHT_CUDA_INFO"
	.align	4


	//----- nvinfo : EIATTR_REGCOUNT
	.align		4
        /*0000*/ 	.byte	0x04, 0x2f
        /*0002*/ 	.short	(.L_1 - .L_0)
	.align		4
.L_0:
        /*0004*/ 	.word	index@(kernel)
        /*0008*/ 	.word	0x0000000a


	//----- nvinfo : EIATTR_FRAME_SIZE
	.align		4
.L_1:
        /*000c*/ 	.byte	0x04, 0x11
        /*000e*/ 	.short	(.L_3 - .L_2)
	.align		4
.L_2:
        /*0010*/ 	.word	index@(kernel)
        /*0014*/ 	.word	0x00000000


	//----- nvinfo : EIATTR_MIN_STACK_SIZE
	.align		4
.L_3:
        /*0018*/ 	.byte	0x04, 0x12
        /*001a*/ 	.short	(.L_5 - .L_4)
	.align		4
.L_4:
        /*001c*/ 	.word	index@(kernel)
        /*0020*/ 	.word	0x00000000
.L_5:


//--------------------- .nv.compat                --------------------------
	.section	.nv.compat,"",@"SHT_CUDA_COMPAT_INFO"
	.align	4
        /*0000*/ 	.byte	0x02, 0x09, 0x00, 0x00, 0x02, 0x02, 0x01, 0x00, 0x02, 0x05, 0x05, 0x00, 0x03, 0x07, 0x01, 0x01
        /*0010*/ 	.byte	0x02, 0x03, 0x00, 0x00, 0x02, 0x06, 0x01, 0x00, 0x04, 0x0b, 0x08, 0x00, 0x09, 0x00, 0x00, 0x00
        /*0020*/ 	.byte	0x00, 0x00, 0x00, 0x00


//--------------------- .nv.info.kernel           --------------------------
	.section	.nv.info.kernel,"",@"SHT_CUDA_INFO"
	.sectionflags	@""
	.align	4


	//----- nvinfo : EIATTR_CUDA_API_VERSION
	.align		4
        /*0000*/ 	.byte	0x04, 0x37
        /*0002*/ 	.short	(.L_7 - .L_6)
.L_6:
        /*0004*/ 	.word	0x00000082


	//----- nvinfo : EIATTR_KPARAM_INFO
	.align		4
.L_7:
        /*0008*/ 	.byte	0x04, 0x17
        /*000a*/ 	.short	(.L_9 - .L_8)
.L_8:
        /*000c*/ 	.word	0x00000000
        /*0010*/ 	.short	0x0001
        /*0012*/ 	.short	0x0008
        /*0014*/ 	.byte	0x00, 0xf5, 0x21, 0x00


	//----- nvinfo : EIATTR_KPARAM_INFO
	.align		4
.L_9:
        /*0018*/ 	.byte	0x04, 0x17
        /*001a*/ 	.short	(.L_11 - .L_10)
.L_10:
        /*001c*/ 	.word	0x00000000
        /*0020*/ 	.short	0x0000
        /*0022*/ 	.short	0x0000
        /*0024*/ 	.byte	0x00, 0xf0, 0x11, 0x00


	//----- nvinfo : EIATTR_SPARSE_MMA_MASK
	.align		4
.L_11:
        /*0028*/ 	.byte	0x03, 0x50
        /*002a*/ 	.short	0x0000


	//----- nvinfo : EIATTR_MAXREG_COUNT
	.align		4
        /*002c*/ 	.byte	0x03, 0x1b
        /*002e*/ 	.short	0x00ff


	//----- nvinfo : EIATTR_MERCURY_ISA_VERSION
	.align		4
        /*0030*/ 	.byte	0x03, 0x5f
        /*0032*/ 	.short	0x0101


	//----- nvinfo : EIATTR_VRC_CTA_INIT_COUNT
	.align		4
        /*0034*/ 	.byte	0x02, 0x4a
	.zero		1
	.zero		1


	//----- nvinfo : EIATTR_EXIT_INSTR_OFFSETS
	.align		4
        /*0038*/ 	.byte	0x04, 0x1c
        /*003a*/ 	.short	(.L_13 - .L_12)


	//   ....[0]....
.L_12:
        /*003c*/ 	.word	0x00000070


	//   ....[1]....
        /*0040*/ 	.word	0x000000d0


	//----- nvinfo : EIATTR_CBANK_PARAM_SIZE
	.align		4
.L_13:
        /*0044*/ 	.byte	0x03, 0x19
        /*0046*/ 	.short	0x0010


	//----- nvinfo : EIATTR_PARAM_CBANK
	.align		4
        /*0048*/ 	.byte	0x04, 0x0a
        /*004a*/ 	.short	(.L_15 - .L_14)
	.align		4
.L_14:
        /*004c*/ 	.word	index@(.nv.constant0.kernel)
        /*0050*/ 	.short	0x0380
        /*0052*/ 	.short	0x0010


	//----- nvinfo : EIATTR_SW_WAR
	.align		4
.L_15:
        /*0054*/ 	.byte	0x04, 0x36
        /*0056*/ 	.short	(.L_17 - .L_16)
.L_16:
        /*0058*/ 	.word	0x00000008
.L_17:


//--------------------- .nv.callgraph             --------------------------
	.section	.nv.callgraph,"",@"SHT_CUDA_CALLGRAPH"
	.align	4
	.sectionentsize	8
	.align		4
        /*0000*/ 	.word	0x00000000
	.align		4
        /*0004*/ 	.word	0xffffffff
	.align		4
        /*0008*/ 	.word	0x00000000
	.align		4
        /*000c*/ 	.word	0xfffffffe
	.align		4
        /*0010*/ 	.word	0x00000000
	.align		4
        /*0014*/ 	.word	0xfffffffd
	.align		4
        /*0018*/ 	.word	0x00000000
	.align		4
        /*001c*/ 	.word	0xfffffffc


//--------------------- .text.kernel              --------------------------
	.section	.text.kernel,"ax",@progbits
	.align	128
        .global         kernel
        .type           kernel,@function
        .size           kernel,(.L_x_1 - kernel)
        .other          kernel,@"STO_CUDA_ENTRY STV_DEFAULT"
kernel:
.text.kernel:
[----:B------:R-:W-:Y:S01]  /*0000*/  LDC R1, c[0x0][0x37c] ;  /* 0x0000df00ff017b82 */ /* 0x000fe20000000800 */
[----:B------:R-:W0:Y:S07]  /*0010*/  S2R R0, SR_TID.X ;  /* 0x0000000000007919 */ /* 0x000e2e0000002100 */
[----:B------:R-:W0:Y:S01]  /*0020*/  S2UR UR4, SR_CTAID.X ;  /* 0x00000000000479c3 */ /* 0x000e220000002500 */
[----:B------:R-:W1:Y:S07]  /*0030*/  LDCU UR5, c[0x0][0x380] ;  /* 0x00007000ff0577ac */ /* 0x000e6e0008000800 */
[----:B------:R-:W0:Y:S02]  /*0040*/  LDC R5, c[0x0][0x360] ;  /* 0x0000d800ff057b82 */ /* 0x000e240000000800 */
[----:B0-----:R-:W-:-:S05]  /*0050*/  IMAD R5, R5, UR4, R0 ;  /* 0x0000000405057c24 */ /* 0x001fca000f8e0200 */
[----:B-1----:R-:W-:-:S13]  /*0060*/  ISETP.GT.AND P0, PT, R5, UR5, PT ;  /* 0x0000000505007c0c */ /* 0x002fda000bf04270 */
[----:B------:R-:W-:Y:S05]  /*0070*/  @P0 EXIT ;  /* 0x000000000000094d */ /* 0x000fea0003800000 */
[----:B------:R-:W0:Y:S01]  /*0080*/  LDC.64 R2, c[0x0][0x388] ;  /* 0x0000e200ff027b82 */ /* 0x000e220000000a00 */
[----:B------:R-:W1:Y:S01]  /*0090*/  LDCU.64 UR4, c[0x0][0x358] ;  /* 0x00006b00ff0477ac */ /* 0x000e620008000a00 */
[C---:B------:R-:W-:Y:S01]  /*00a0*/  IADD3 R7, PT, PT, -R5.reuse, 0x3e8, RZ ;  /* 0x000003e805077810 */ /* 0x040fe20007ffe1ff */
[----:B0-----:R-:W-:-:S05]  /*00b0*/  IMAD.WIDE R2, R5, 0x4, R2 ;  /* 0x0000000405027825 */ /* 0x001fca00078e0202 */
[----:B-1----:R-:W-:Y:S01]  /*00c0*/  STG.E desc[UR4][R2.64], R7 ;  /* 0x0000000702007986 */ /* 0x002fe2000c101904 */
[----:B------:R-:W-:Y:S05]  /*00d0*/  EXIT ;  /* 0x000000000000794d */ /* 0x000fea0003800000 */
.L_x_0:
[----:B------:R-:W-:-:S00]  /*00e0*/  BRA `(.L_x_0) ;  /* 0xfffffffc00fc7947 */ /* 0x000fc0000383ffff */
[----:B------:R-:W-:-:S00]  /*00f0*/  NOP ;  /* 0x0000000000007918 */ /* 0x000fc00000000000 */
        /* <DEDUP_REMOVED lines=8> */
.L_x_1:


//--------------------- .nv.shared.reserved.0     --------------------------
	.section	.nv.shared.reserved.0,"aw",@nobits
	.weak		__nv_reservedSMEM_offset_0_alias
	.size		__nv_reservedSMEM_offset_0_alias, 0, 64
	.other		__nv_reservedSMEM_offset_0_alias,@"STO_CUDA_RESERVED_SHARED STV_DEFAULT"
__nv_reservedSMEM_offset_0_alias:
	.zero		0
	.zero		64


//--------------------- .nv.constant0.kernel      --------------------------
	.section	.nv.constant0.kernel,"a",@progbits
	.sectionflags	@""
	.align	4
.nv.constant0.kernel:
	.zero		912


//--------------------- SYMBOLS --------------------------

	.type		.nv.reservedSmem.offset0,@object
	.size		.nv.reservedSmem.offset0,0x4
